	.headerflags	@"EF_CUDA_TEXMODE_UNIFIED EF_CUDA_64BIT_ADDRESS EF_CUDA_ACCELERATORS EF_CUDA_SM90 EF_CUDA_VIRTUAL_SM(EF_CUDA_SM90)"
	.elftype	@"ET_EXEC"


//--------------------- .nv.info                  --------------------------
	.section	.nv.info,"",@"SHT_CUDA_INFO"
	.align	4


	//----- nvinfo : EIATTR_REGCOUNT
	.align		4
        /*0000*/ 	.byte	0x04, 0x2f
        /*0002*/ 	.short	(.L_3 - .L_2)
	.align		4
.L_2:
        /*0004*/ 	.word	index@(triton_poi_fused__native_batch_norm_legit_no_training_relu_48)
        /*0008*/ 	.word	0x00000012


	//----- nvinfo : EIATTR_MIN_STACK_SIZE
	.align		4
.L_3:
        /*000c*/ 	.byte	0x04, 0x12
        /*000e*/ 	.short	(.L_5 - .L_4)
	.align		4
.L_4:
        /*0010*/ 	.word	index@(triton_poi_fused__native_batch_norm_legit_no_training_relu_48)
        /*0014*/ 	.word	0x00000000


	//----- nvinfo : EIATTR_FRAME_SIZE
	.align		4
.L_5:
        /*0018*/ 	.byte	0x04, 0x11
        /*001a*/ 	.short	(.L_7 - .L_6)
	.align		4
.L_6:
        /*001c*/ 	.word	index@(triton_poi_fused__native_batch_norm_legit_no_training_relu_48)
        /*0020*/ 	.word	0x00000000


	//----- nvinfo : EIATTR_MIN_STACK_SIZE
	.align		4
.L_7:
        /*0024*/ 	.byte	0x04, 0x12
        /*0026*/ 	.short	(.L_9 - .L_8)
	.align		4
.L_8:
        /*0028*/ 	.word	index@(triton_poi_fused__native_batch_norm_legit_no_training_relu_48)
        /*002c*/ 	.word	0x00000000
.L_9:


//--------------------- .nv.info.triton_poi_fused__native_batch_norm_legit_no_training_relu_48 --------------------------
	.section	.nv.info.triton_poi_fused__native_batch_norm_legit_no_training_relu_48,"",@"SHT_CUDA_INFO"
	.sectionflags	@""
	.align	4


	//----- nvinfo : EIATTR_CUDA_API_VERSION
	.align		4
        /*0000*/ 	.byte	0x04, 0x37
        /*0002*/ 	.short	(.L_11 - .L_10)
.L_10:
        /*0004*/ 	.word	0x0000007c


	//----- nvinfo : EIATTR_KPARAM_INFO
	.align		4
.L_11:
        /*0008*/ 	.byte	0x04, 0x17
        /*000a*/ 	.short	(.L_13 - .L_12)
.L_12:
        /*000c*/ 	.word	0x00000000
        /*0010*/ 	.short	0x0006
        /*0012*/ 	.short	0x0030
        /*0014*/ 	.byte	0x00, 0xf0, 0x11, 0x00


	//----- nvinfo : EIATTR_KPARAM_INFO
	.align		4
.L_13:
        /*0018*/ 	.byte	0x04, 0x17
        /*001a*/ 	.short	(.L_15 - .L_14)
.L_14:
        /*001c*/ 	.word	0x00000000
        /*0020*/ 	.short	0x0005
        /*0022*/ 	.short	0x0028
        /*0024*/ 	.byte	0x00, 0xf4, 0x21, 0x00


	//----- nvinfo : EIATTR_KPARAM_INFO
	.align		4
.L_15:
        /*0028*/ 	.byte	0x04, 0x17
        /*002a*/ 	.short	(.L_17 - .L_16)
.L_16:
        /*002c*/ 	.word	0x00000000
        /*0030*/ 	.short	0x0004
        /*0032*/ 	.short	0x0020
        /*0034*/ 	.byte	0x00, 0xf4, 0x21, 0x00


	//----- nvinfo : EIATTR_KPARAM_INFO
	.align		4
.L_17:
        /*0038*/ 	.byte	0x04, 0x17
        /*003a*/ 	.short	(.L_19 - .L_18)
.L_18:
        /*003c*/ 	.word	0x00000000
        /*0040*/ 	.short	0x0003
        /*0042*/ 	.short	0x0018
        /*0044*/ 	.byte	0x00, 0xf4, 0x21, 0x00


	//----- nvinfo : EIATTR_KPARAM_INFO
	.align		4
.L_19:
        /*0048*/ 	.byte	0x04, 0x17
        /*004a*/ 	.short	(.L_21 - .L_20)
.L_20:
        /*004c*/ 	.word	0x00000000
        /*0050*/ 	.short	0x0002
        /*0052*/ 	.short	0x0010
        /*0054*/ 	.byte	0x00, 0xf4, 0x21, 0x00


	//----- nvinfo : EIATTR_KPARAM_INFO
	.align		4
.L_21:
        /*0058*/ 	.byte	0x04, 0x17
        /*005a*/ 	.short	(.L_23 - .L_22)
.L_22:
        /*005c*/ 	.word	0x00000000
        /*0060*/ 	.short	0x0001
        /*0062*/ 	.short	0x0008
        /*0064*/ 	.byte	0x00, 0xf4, 0x21, 0x00


	//----- nvinfo : EIATTR_KPARAM_INFO
	.align		4
.L_23:
        /*0068*/ 	.byte	0x04, 0x17
        /*006a*/ 	.short	(.L_25 - .L_24)
.L_24:
        /*006c*/ 	.word	0x00000000
        /*0070*/ 	.short	0x0000
        /*0072*/ 	.short	0x0000
        /*0074*/ 	.byte	0x00, 0xf4, 0x21, 0x00


	//----- nvinfo : EIATTR_SPARSE_MMA_MASK
	.align		4
.L_25:
        /*0078*/ 	.byte	0x03, 0x50
        /*007a*/ 	.short	0x0000


	//----- nvinfo : EIATTR_MAXREG_COUNT
	.align		4
        /*007c*/ 	.byte	0x03, 0x1b
        /*007e*/ 	.short	0x00ff


	//----- nvinfo : EIATTR_EXIT_INSTR_OFFSETS
	.align		4
        /*0080*/ 	.byte	0x04, 0x1c
        /*0082*/ 	.short	(.L_27 - .L_26)


	//   ....[0]....
.L_26:
        /*0084*/ 	.word	0x000003d0


	//----- nvinfo : EIATTR_REQNTID
	.align		4
.L_27:
        /*0088*/ 	.byte	0x04, 0x10
        /*008a*/ 	.short	(.L_29 - .L_28)
.L_28:
        /*008c*/ 	.word	0x00000080
        /*0090*/ 	.word	0x00000001
        /*0094*/ 	.word	0x00000001


	//----- nvinfo : EIATTR_CBANK_PARAM_SIZE
	.align		4
.L_29:
        /*0098*/ 	.byte	0x03, 0x19
        /*009a*/ 	.short	0x0034


	//----- nvinfo : EIATTR_PARAM_CBANK
	.align		4
        /*009c*/ 	.byte	0x04, 0x0a
        /*009e*/ 	.short	(.L_31 - .L_30)
	.align		4
.L_30:
        /*00a0*/ 	.word	index@(.nv.constant0.triton_poi_fused__native_batch_norm_legit_no_training_relu_48)
        /*00a4*/ 	.short	0x0210
        /*00a6*/ 	.short	0x0034


	//----- nvinfo : EIATTR_SW_WAR
	.align		4
.L_31:
        /*00a8*/ 	.byte	0x04, 0x36
        /*00aa*/ 	.short	(.L_33 - .L_32)
.L_32:
        /*00ac*/ 	.word	0x00000008
.L_33:


//--------------------- .nv.callgraph             --------------------------
	.section	.nv.callgraph,"",@"SHT_CUDA_CALLGRAPH"
	.align	4
	.sectionentsize	8
	.align		4
        /*0000*/ 	.word	0x00000000
	.align		4
        /*0004*/ 	.word	0xffffffff
	.align		4
        /*0008*/ 	.word	0x00000000
	.align		4
        /*000c*/ 	.word	0xfffffffe
	.align		4
        /*0010*/ 	.word	0x00000000
	.align		4
        /*0014*/ 	.word	0xfffffffd
	.align		4
        /*0018*/ 	.word	0x00000000
	.align		4
        /*001c*/ 	.word	0xfffffffc


//--------------------- .nv.constant4             --------------------------
	.section	.nv.constant4,"a",@progbits
	.align	8
	.align		8
.nv.constant4:
        /*0000*/ 	.dword	_$_str
	.align		8
        /*0008*/ 	.dword	_$_str_$_2


//--------------------- .text.triton_poi_fused__native_batch_norm_legit_no_training_relu_48 --------------------------
	.section	.text.triton_poi_fused__native_batch_norm_legit_no_training_relu_48,"ax",@progbits
	.align	128
        .global         triton_poi_fused__native_batch_norm_legit_no_training_relu_48
        .type           triton_poi_fused__native_batch_norm_legit_no_training_relu_48,@function
        .size           triton_poi_fused__native_batch_norm_legit_no_training_relu_48,(.L_x_1 - triton_poi_fused__native_batch_norm_legit_no_training_relu_48)
        .other          triton_poi_fused__native_batch_norm_legit_no_training_relu_48,@"STO_CUDA_ENTRY STV_DEFAULT"
triton_poi_fused__native_batch_norm_legit_no_training_relu_48:
.text.triton_poi_fused__native_batch_norm_legit_no_training_relu_48:
[----:B------:R-:W-:Y:S01]  /*0000*/  LDC R1, c[0x0][0x28] ;  /* 0x00000a00ff017b82 */ /* 0x000fe20000000800 */
[----:B------:R-:W1:Y:S07]  /*0010*/  S2R R0, SR_TID.X ;  /* 0x0000000000007919 */ /* 0x000e6e0000002100 */
[----:B------:R-:W2:Y:S01]  /*0020*/  LDC.64 R2, c[0x0][0x220] ;  /* 0x00008800ff027b82 */ /* 0x000ea20000000a00 */
[----:B------:R-:W-:Y:S01]  /*0030*/  ULDC.64 UR4, c[0x0][0x208] ;  /* 0x0000820000047ab9 */ /* 0x000fe20000000a00 */
[----:B------:R-:W3:Y:S06]  /*0040*/  S2R R7, SR_CTAID.X ;  /* 0x0000000000077919 */ /* 0x000eec0000002500 */
[----:B------:R-:W4:Y:S08]  /*0050*/  LDC.64 R8, c[0x0][0x228] ;  /* 0x00008a00ff087b82 */ /* 0x000f300000000a00 */
[----:B------:R-:W5:Y:S01]  /*0060*/  LDC.64 R10, c[0x0][0x230] ;  /* 0x00008c00ff0a7b82 */ /* 0x000f620000000a00 */
[----:B-1----:R-:W-:-:S02]  /*0070*/  SHF.L.U32 R0, R0, 0x1, RZ ;  /* 0x0000000100007819 */ /* 0x002fc400000006ff */
[----:B---3--:R-:W-:Y:S02]  /*0080*/  SHF.R.S32.HI R5, RZ, 0x17, R7 ;  /* 0x00000017ff057819 */ /* 0x008fe40000011407 */
[----:B------:R-:W-:Y:S02]  /*0090*/  LOP3.LUT R0, R0, 0xfe, RZ, 0xc0, !PT ;  /* 0x000000fe00007812 */ /* 0x000fe400078ec0ff */
[----:B------:R-:W-:Y:S02]  /*00a0*/  SGXT R5, R5, 0x1 ;  /* 0x000000010505781a */ /* 0x000fe40000000200 */
[----:B------:R-:W-:Y:S02]  /*00b0*/  LEA R0, R7, R0, 0x8 ;  /* 0x0000000007007211 */ /* 0x000fe400078e40ff */
[----:B------:R-:W1:Y:S02]  /*00c0*/  LDC.64 R6, c[0x0][0x218] ;  /* 0x00008600ff067b82 */ /* 0x000e640000000a00 */
[----:B------:R-:W-:-:S04]  /*00d0*/  LEA.HI R5, R5, R0, RZ, 0x5 ;  /* 0x0000000005057211 */ /* 0x000fc800078f28ff */
[----:B------:R-:W-:-:S04]  /*00e0*/  LOP3.LUT R5, R5, 0xffffffe0, RZ, 0xc0, !PT ;  /* 0xffffffe005057812 */ /* 0x000fc800078ec0ff */
[----:B------:R-:W-:Y:S02]  /*00f0*/  IADD3 R13, R0, -R5, RZ ;  /* 0x80000005000d7210 */ /* 0x000fe40007ffe0ff */
[----:B------:R-:W3:Y:S03]  /*0100*/  LDC.64 R4, c[0x0][0x210] ;  /* 0x00008400ff047b82 */ /* 0x000ee60000000a00 */
[----:B--2---:R-:W-:-:S06]  /*0110*/  IMAD.WIDE R2, R13, 0x4, R2 ;  /* 0x000000040d027825 */ /* 0x004fcc00078e0202 */
[----:B------:R-:W2:Y:S01]  /*0120*/  LDG.E.EL.64 R2, desc[UR4][R2.64] ;  /* 0x0000000402027981 */ /* 0x000ea2000c2e1b00 */
[----:B-1----:R-:W-:-:S04]  /*0130*/  IMAD.WIDE R6, R13, 0x4, R6 ;  /* 0x000000040d067825 */ /* 0x002fc800078e0206 */
[C---:B----4-:R-:W-:Y:S02]  /*0140*/  IMAD.WIDE R8, R13.reuse, 0x4, R8 ;  /* 0x000000040d087825 */ /* 0x050fe400078e0208 */
[----:B------:R-:W4:Y:S02]  /*0150*/  LDG.E.EL.64 R6, desc[UR4][R6.64] ;  /* 0x0000000406067981 */ /* 0x000f24000c2e1b00 */
[----:B-----5:R-:W-:Y:S02]  /*0160*/  IMAD.WIDE R10, R13, 0x4, R10 ;  /* 0x000000040d0a7825 */ /* 0x020fe400078e020a */
[----:B------:R-:W5:Y:S02]  /*0170*/  LDG.E.EL.64 R8, desc[UR4][R8.64] ;  /* 0x0000000408087981 */ /* 0x000f64000c2e1b00 */
[----:B---3--:R-:W-:Y:S02]  /*0180*/  IMAD.WIDE R4, R0, 0x4, R4 ;  /* 0x0000000400047825 */ /* 0x008fe400078e0204 */
[----:B------:R-:W5:Y:S04]  /*0190*/  LDG.E.EL.64 R10, desc[UR4][R10.64] ;  /* 0x000000040a0a7981 */ /* 0x000f68000c2e1b00 */
[----:B------:R-:W4:Y:S01]  /*01a0*/  LDG.E.64 R4, desc[UR4][R4.64] ;  /* 0x0000000404047981 */ /* 0x000f22000c1e1b00 */
[----:B------:R-:W-:Y:S01]  /*01b0*/  HFMA2.MMA R14, -RZ, RZ, 1.625, 0 ;  /* 0x3e800000ff0e7435 */ /* 0x000fe200000001ff */
[----:B--2---:R-:W-:Y:S01]  /*01c0*/  FADD R2, R2, 9.9999997473787516356e-06 ;  /* 0x3727c5ac02027421 */ /* 0x004fe20000000000 */
[----:B------:R-:W-:-:S03]  /*01d0*/  FADD R3, R3, 9.9999997473787516356e-06 ;  /* 0x3727c5ac03037421 */ /* 0x000fc60000000000 */
[----:B------:R-:W1:Y:S08]  /*01e0*/  MUFU.SQRT R12, R2 ;  /* 0x00000002000c7308 */ /* 0x000e700000002000 */
[----:B------:R2:W3:Y:S01]  /*01f0*/  MUFU.SQRT R13, R3 ;  /* 0x00000003000d7308 */ /* 0x0004e20000002000 */
[C---:B-1----:R-:W-:Y:S02]  /*0200*/  FSETP.GT.AND P0, PT, R12.reuse, 8.50705917302346158658e+37, PT ;  /* 0x7e8000000c00780b */ /* 0x042fe40003f04000 */
[----:B------:R-:W-:Y:S01]  /*0210*/  FSETP.GEU.AND P2, PT, R12, 1.175494350822287508e-38, PT ;  /* 0x008000000c00780b */ /* 0x000fe20003f4e000 */
[----:B--2---:R-:W1:Y:S01]  /*0220*/  LDC.64 R2, c[0x0][0x238] ;  /* 0x00008e00ff027b82 */ /* 0x004e620000000a00 */
[----:B---3--:R-:W-:-:S02]  /*0230*/  FSETP.GT.AND P1, PT, R13, 8.50705917302346158658e+37, PT ;  /* 0x7e8000000d00780b */ /* 0x008fc40003f24000 */
[----:B------:R-:W-:-:S07]  /*0240*/  FSETP.GEU.AND P3, PT, R13, 1.175494350822287508e-38, PT ;  /* 0x008000000d00780b */ /* 0x000fce0003f6e000 */
[----:B------:R-:W-:-:S04]  /*0250*/  @P0 FMUL R12, R12, 0.25 ;  /* 0x3e8000000c0c0820 */ /* 0x000fc80000400000 */
[----:B------:R-:W-:Y:S01]  /*0260*/  @!P2 FMUL R12, R12, 16777216 ;  /* 0x4b8000000c0ca820 */ /* 0x000fe20000400000 */
[----:B------:R-:W-:-:S04]  /*0270*/  @P1 FMUL R13, R13, 0.25 ;  /* 0x3e8000000d0d1820 */ /* 0x000fc80000400000 */
[----:B------:R-:W-:Y:S01]  /*0280*/  @!P3 FMUL R13, R13, 16777216 ;  /* 0x4b8000000d0db820 */ /* 0x000fe20000400000 */
[----:B------:R-:W2:Y:S01]  /*0290*/  MUFU.RCP R12, R12 ;  /* 0x0000000c000c7308 */ /* 0x000ea20000001000 */
[----:B------:R-:W-:-:S07]  /*02a0*/  FSEL R15, R14, 1, P0 ;  /* 0x3f8000000e0f7808 */ /* 0x000fce0000000000 */
[----:B------:R-:W3:Y:S01]  /*02b0*/  MUFU.RCP R13, R13 ;  /* 0x0000000d000d7308 */ /* 0x000ee20000001000 */
[----:B------:R-:W-:Y:S01]  /*02c0*/  FSEL R14, R14, 1, P1 ;  /* 0x3f8000000e0e7808 */ /* 0x000fe20000800000 */
[----:B------:R-:W-:-:S04]  /*02d0*/  @!P2 FMUL R15, R15, 16777216 ;  /* 0x4b8000000f0fa820 */ /* 0x000fc80000400000 */
[----:B------:R-:W-:Y:S01]  /*02e0*/  @!P3 FMUL R14, R14, 16777216 ;  /* 0x4b8000000e0eb820 */ /* 0x000fe20000400000 */
[----:B----4-:R-:W-:Y:S01]  /*02f0*/  FADD R5, R5, -R7 ;  /* 0x8000000705057221 */ /* 0x010fe20000000000 */
[----:B------:R-:W-:Y:S01]  /*0300*/  FADD R4, R4, -R6 ;  /* 0x8000000604047221 */ /* 0x000fe20000000000 */
[----:B--2---:R-:W-:Y:S01]  /*0310*/  FMUL R15, R12, R15 ;  /* 0x0000000f0c0f7220 */ /* 0x004fe20000400000 */
[----:B---3--:R-:W-:-:S03]  /*0320*/  FMUL R14, R13, R14 ;  /* 0x0000000e0d0e7220 */ /* 0x008fc60000400000 */
[----:B------:R-:W-:Y:S01]  /*0330*/  FMUL R15, R4, R15 ;  /* 0x0000000f040f7220 */ /* 0x000fe20000400000 */
[----:B------:R-:W-:-:S03]  /*0340*/  FMUL R14, R5, R14 ;  /* 0x0000000e050e7220 */ /* 0x000fc60000400000 */
[----:B-----5:R-:W-:Y:S01]  /*0350*/  FFMA R8, R8, R15, R10 ;  /* 0x0000000f08087223 */ /* 0x020fe2000000000a */
[----:B------:R-:W-:-:S04]  /*0360*/  FFMA R9, R9, R14, R11 ;  /* 0x0000000e09097223 */ /* 0x000fc8000000000b */
[----:B------:R-:W-:Y:S02]  /*0370*/  FSETP.GEU.AND P0, PT, R8, RZ, PT ;  /* 0x000000ff0800720b */ /* 0x000fe40003f0e000 */
[C---:B------:R-:W-:Y:S01]  /*0380*/  FSETP.GEU.AND P1, PT, R9.reuse, RZ, PT ;  /* 0x000000ff0900720b */ /* 0x040fe20003f2e000 */
[----:B-1----:R-:W-:Y:S01]  /*0390*/  IMAD.WIDE R2, R0, 0x4, R2 ;  /* 0x0000000400027825 */ /* 0x002fe200078e0202 */
[----:B------:R-:W-:Y:S02]  /*03a0*/  FSEL R8, R8, RZ, P0 ;  /* 0x000000ff08087208 */ /* 0x000fe40000000000 */
[----:B------:R-:W-:-:S05]  /*03b0*/  FSEL R9, R9, RZ, P1 ;  /* 0x000000ff09097208 */ /* 0x000fca0000800000 */
[----:B------:R-:W-:Y:S01]  /*03c0*/  STG.E.64 desc[UR4][R2.64], R8 ;  /* 0x0000000802007986 */ /* 0x000fe2000c101b04 */
[----:B------:R-:W-:Y:S05]  /*03d0*/  EXIT ;  /* 0x000000000000794d */ /* 0x000fea0003800000 */
.L_x_0:
[----:B------:R-:W-:-:S00]  /*03e0*/  BRA `(.L_x_0) ;  /* 0xfffffffc00fc7947 */ /* 0x000fc0000383ffff */
[----:B------:R-:W-:-:S00]  /*03f0*/  NOP ;  /* 0x0000000000007918 */ /* 0x000fc00000000000 */
        /* <DEDUP_REMOVED lines=8> */
.L_x_1:


//--------------------- .nv.global.init           --------------------------
	.section	.nv.global.init,"aw",@progbits
.nv.global.init:
	.type		_$_str,@object
	.size		_$_str,(_$_str_$_2 - _$_str)
_$_str:
        /*0000*/ 	.byte	0x5f, 0x5f, 0x43, 0x55, 0x44, 0x41, 0x5f, 0x46, 0x54, 0x5a, 0x00
	.type		_$_str_$_2,@object
	.size		_$_str_$_2,(.L_1 - _$_str_$_2)
_$_str_$_2:
        /*000b*/ 	.byte	0x5f, 0x5f, 0x43, 0x55, 0x44, 0x41, 0x5f, 0x50, 0x52, 0x45, 0x43, 0x5f, 0x53, 0x51, 0x52, 0x54
        /*001b*/ 	.byte	0x00
.L_1:


//--------------------- .nv.constant0.triton_poi_fused__native_batch_norm_legit_no_training_relu_48 --------------------------
	.section	.nv.constant0.triton_poi_fused__native_batch_norm_legit_no_training_relu_48,"a",@progbits
	.sectionflags	@""
	.align	4
.nv.constant0.triton_poi_fused__native_batch_norm_legit_no_training_relu_48:
	.zero		580
